//
// Generated by NVIDIA NVVM Compiler
//
// Compiler Build ID: CL-36424714
// Cuda compilation tools, release 13.0, V13.0.88
// Based on NVVM 20.0.0
//

.version 9.0
.target sm_100
.address_size 64

	// .globl	_Z3addPiS_S_

.visible .entry _Z3addPiS_S_(
	.param .u64 .ptr .align 1 _Z3addPiS_S__param_0,
	.param .u64 .ptr .align 1 _Z3addPiS_S__param_1,
	.param .u64 .ptr .align 1 _Z3addPiS_S__param_2
)
{
	.reg .b32 	%r<5>;
	.reg .b64 	%rd<11>;

	ld.param.u64 	%rd1, [_Z3addPiS_S__param_0];
	ld.param.u64 	%rd2, [_Z3addPiS_S__param_1];
	ld.param.u64 	%rd3, [_Z3addPiS_S__param_2];
	cvta.to.global.u64 	%rd4, %rd3;
	cvta.to.global.u64 	%rd5, %rd2;
	cvta.to.global.u64 	%rd6, %rd1;
	mov.u32 	%r1, %tid.x;
	mul.wide.u32 	%rd7, %r1, 4;
	add.s64 	%rd8, %rd6, %rd7;
	ld.global.u32 	%r2, [%rd8];
	add.s64 	%rd9, %rd5, %rd7;
	ld.global.u32 	%r3, [%rd9];
	div.s32 	%r4, %r2, %r3;
	add.s64 	%rd10, %rd4, %rd7;
	st.global.u32 	[%rd10], %r4;
	ret;

}


// ===== COMPILED SASS (sm_100) =====

	.target	sm_100

	.elftype	@"ET_EXEC"


//--------------------- .note.nv.tkinfo           --------------------------
	.section	.note.nv.tkinfo,"",@"SHT_NOTE"
	.sectionflags	@"SHF_NOTE_NV_TKINFO"
	.tkinfo
        /*0018*/ 	.word	0x00000002
        /*0030*/ 	.string	""
        /*0030*/ 	.string	"ptxas"
        /*0030*/ 	.string	"Cuda compilation tools, release 13.0, V13.0.88"
        /*0030*/ 	.string	"Build cuda_13.0.r13.0/compiler.36424714_0"
        /*0030*/ 	.string	"-arch sm_100 -m 64 "



//--------------------- .note.nv.cuinfo           --------------------------
	.section	.note.nv.cuinfo,"",@"SHT_NOTE"
	.sectionflags	@"SHF_NOTE_NV_CUINFO"
        /*0018*/ 	.short	0x0002
        /*001a*/ 	.short	0x0064
        /*001c*/ 	.short	0x0082
	.zero		2


//--------------------- .nv.info                  --------------------------
	.section	.nv.info,"",@"SHT_CUDA_INFO"
	.align	4


	//----- nvinfo : EIATTR_REGCOUNT
	.align		4
        /*0000*/ 	.byte	0x04, 0x2f
        /*0002*/ 	.short	(.L_1 - .L_0)
	.align		4
.L_0:
        /*0004*/ 	.word	index@(_Z3addPiS_S_)
        /*0008*/ 	.word	0x0000000d


	//----- nvinfo : EIATTR_FRAME_SIZE
	.align		4
.L_1:
        /*000c*/ 	.byte	0x04, 0x11
        /*000e*/ 	.short	(.L_3 - .L_2)
	.align		4
.L_2:
        /*0010*/ 	.word	index@(_Z3addPiS_S_)
        /*0014*/ 	.word	0x00000000


	//----- nvinfo : EIATTR_MIN_STACK_SIZE
	.align		4
.L_3:
        /*0018*/ 	.byte	0x04, 0x12
        /*001a*/ 	.short	(.L_5 - .L_4)
	.align		4
.L_4:
        /*001c*/ 	.word	index@(_Z3addPiS_S_)
        /*0020*/ 	.word	0x00000000
.L_5:


//--------------------- .nv.compat                --------------------------
	.section	.nv.compat,"",@"SHT_CUDA_COMPAT_INFO"
	.align	4
        /*0000*/ 	.byte	0x02, 0x09, 0x00, 0x00, 0x02, 0x02, 0x01, 0x00, 0x02, 0x05, 0x05, 0x00, 0x03, 0x07, 0x01, 0x01
        /*0010*/ 	.byte	0x02, 0x03, 0x00, 0x00, 0x02, 0x06, 0x01, 0x00, 0x04, 0x0b, 0x08, 0x00, 0x09, 0x00, 0x00, 0x00
        /*0020*/ 	.byte	0x00, 0x00, 0x00, 0x00


//--------------------- .nv.info._Z3addPiS_S_     --------------------------
	.section	.nv.info._Z3addPiS_S_,"",@"SHT_CUDA_INFO"
	.sectionflags	@""
	.align	4


	//----- nvinfo : EIATTR_CUDA_API_VERSION
	.align		4
        /*0000*/ 	.byte	0x04, 0x37
        /*0002*/ 	.short	(.L_7 - .L_6)
.L_6:
        /*0004*/ 	.word	0x00000082


	//----- nvinfo : EIATTR_KPARAM_INFO
	.align		4
.L_7:
        /*0008*/ 	.byte	0x04, 0x17
        /*000a*/ 	.short	(.L_9 - .L_8)
.L_8:
        /*000c*/ 	.word	0x00000000
        /*0010*/ 	.short	0x0002
        /*0012*/ 	.short	0x0010
        /*0014*/ 	.byte	0x00, 0xf5, 0x21, 0x00


	//----- nvinfo : EIATTR_KPARAM_INFO
	.align		4
.L_9:
        /*0018*/ 	.byte	0x04, 0x17
        /*001a*/ 	.short	(.L_11 - .L_10)
.L_10:
        /*001c*/ 	.word	0x00000000
        /*0020*/ 	.short	0x0001
        /*0022*/ 	.short	0x0008
        /*0024*/ 	.byte	0x00, 0xf5, 0x21, 0x00


	//----- nvinfo : EIATTR_KPARAM_INFO
	.align		4
.L_11:
        /*0028*/ 	.byte	0x04, 0x17
        /*002a*/ 	.short	(.L_13 - .L_12)
.L_12:
        /*002c*/ 	.word	0x00000000
        /*0030*/ 	.short	0x0000
        /*0032*/ 	.short	0x0000
        /*0034*/ 	.byte	0x00, 0xf5, 0x21, 0x00


	//----- nvinfo : EIATTR_SPARSE_MMA_MASK
	.align		4
.L_13:
        /*0038*/ 	.byte	0x03, 0x50
        /*003a*/ 	.short	0x0000


	//----- nvinfo : EIATTR_MAXREG_COUNT
	.align		4
        /*003c*/ 	.byte	0x03, 0x1b
        /*003e*/ 	.short	0x00ff


	//----- nvinfo : EIATTR_MERCURY_ISA_VERSION
	.align		4
        /*0040*/ 	.byte	0x03, 0x5f
        /*0042*/ 	.short	0x0101


	//----- nvinfo : EIATTR_VRC_CTA_INIT_COUNT
	.align		4
        /*0044*/ 	.byte	0x02, 0x4a
	.zero		1
	.zero		1


	//----- nvinfo : EIATTR_EXIT_INSTR_OFFSETS
	.align		4
        /*0048*/ 	.byte	0x04, 0x1c
        /*004a*/ 	.short	(.L_15 - .L_14)


	//   ....[0]....
.L_14:
        /*004c*/ 	.word	0x00000240


	//----- nvinfo : EIATTR_CBANK_PARAM_SIZE
	.align		4
.L_15:
        /*0050*/ 	.byte	0x03, 0x19
        /*0052*/ 	.short	0x0018


	//----- nvinfo : EIATTR_PARAM_CBANK
	.align		4
        /*0054*/ 	.byte	0x04, 0x0a
        /*0056*/ 	.short	(.L_17 - .L_16)
	.align		4
.L_16:
        /*0058*/ 	.word	index@(.nv.constant0._Z3addPiS_S_)
        /*005c*/ 	.short	0x0380
        /*005e*/ 	.short	0x0018


	//----- nvinfo : EIATTR_SW_WAR
	.align		4
.L_17:
        /*0060*/ 	.byte	0x04, 0x36
        /*0062*/ 	.short	(.L_19 - .L_18)
.L_18:
        /*0064*/ 	.word	0x00000008
.L_19:


//--------------------- .nv.callgraph             --------------------------
	.section	.nv.callgraph,"",@"SHT_CUDA_CALLGRAPH"
	.align	4
	.sectionentsize	8
	.align		4
        /*0000*/ 	.word	0x00000000
	.align		4
        /*0004*/ 	.word	0xffffffff
	.align		4
        /*0008*/ 	.word	0x00000000
	.align		4
        /*000c*/ 	.word	0xfffffffe
	.align		4
        /*0010*/ 	.word	0x00000000
	.align		4
        /*0014*/ 	.word	0xfffffffd
	.align		4
        /*0018*/ 	.word	0x00000000
	.align		4
        /*001c*/ 	.word	0xfffffffc


//--------------------- .text._Z3addPiS_S_        --------------------------
	.section	.text._Z3addPiS_S_,"ax",@progbits
	.align	128
        .global         _Z3addPiS_S_
        .type           _Z3addPiS_S_,@function
        .size           _Z3addPiS_S_,(.L_x_1 - _Z3addPiS_S_)
        .other          _Z3addPiS_S_,@"STO_CUDA_ENTRY STV_DEFAULT"
_Z3addPiS_S_:
.text._Z3addPiS_S_:
[----:B------:R-:W-:Y:S01]  /*0000*/  LDC R1, c[0x0][0x37c] ;  /* 0x0000df00ff017b82 */ /* 0x000fe20000000800 */
[----:B------:R-:W0:Y:S07]  /*0010*/  S2R R0, SR_TID.X ;  /* 0x0000000000007919 */ /* 0x000e2e0000002100 */
[----:B------:R-:W0:Y:S01]  /*0020*/  LDC.64 R2, c[0x0][0x388] ;  /* 0x0000e200ff027b82 */ /* 0x000e220000000a00 */
[----:B------:R-:W1:Y:S07]  /*0030*/  LDCU.64 UR4, c[0x0][0x358] ;  /* 0x00006b00ff0477ac */ /* 0x000e6e0008000a00 */
[----:B------:R-:W2:Y:S01]  /*0040*/  LDC.64 R4, c[0x0][0x380] ;  /* 0x0000e000ff047b82 */ /* 0x000ea20000000a00 */
[----:B0-----:R-:W-:-:S06]  /*0050*/  IMAD.WIDE.U32 R2, R0, 0x4, R2 ;  /* 0x0000000400027825 */ /* 0x001fcc00078e0002 */
[----:B-1----:R-:W3:Y:S01]  /*0060*/  LDG.E R2, desc[UR4][R2.64] ;  /* 0x0000000402027981 */ /* 0x002ee2000c1e1900 */
[----:B--2---:R-:W-:-:S05]  /*0070*/  IMAD.WIDE.U32 R4, R0, 0x4, R4 ;  /* 0x0000000400047825 */ /* 0x004fca00078e0004 */
[----:B------:R0:W2:Y:S01]  /*0080*/  LDG.E R9, desc[UR4][R4.64] ;  /* 0x0000000404097981 */ /* 0x0000a2000c1e1900 */
[-C--:B---3--:R-:W-:Y:S02]  /*0090*/  IABS R10, R2.reuse ;  /* 0x00000002000a7213 */ /* 0x088fe40000000000 */
[-C--:B0-----:R-:W-:Y:S02]  /*00a0*/  IABS R5, R2.reuse ;  /* 0x0000000200057213 */ /* 0x081fe40000000000 */
[----:B------:R-:W0:Y:S01]  /*00b0*/  I2F.RP R8, R10 ;  /* 0x0000000a00087306 */ /* 0x000e220000209400 */
[----:B--2---:R-:W-:Y:S02]  /*00c0*/  IABS R4, R9 ;  /* 0x0000000900047213 */ /* 0x004fe40000000000 */
[----:B------:R-:W-:-:S04]  /*00d0*/  LOP3.LUT R9, R9, R2, RZ, 0x3c, !PT ;  /* 0x0000000209097212 */ /* 0x000fc800078e3cff */
[----:B------:R-:W-:Y:S01]  /*00e0*/  ISETP.GE.AND P1, PT, R9, RZ, PT ;  /* 0x000000ff0900720c */ /* 0x000fe20003f26270 */
[----:B0-----:R-:W0:Y:S02]  /*00f0*/  MUFU.RCP R8, R8 ;  /* 0x0000000800087308 */ /* 0x001e240000001000 */
[----:B0-----:R-:W-:-:S06]  /*0100*/  VIADD R6, R8, 0xffffffe ;  /* 0x0ffffffe08067836 */ /* 0x001fcc0000000000 */
[----:B------:R0:W1:Y:S02]  /*0110*/  F2I.FTZ.U32.TRUNC.NTZ R7, R6 ;  /* 0x0000000600077305 */ /* 0x000064000021f000 */
[----:B0-----:R-:W-:Y:S02]  /*0120*/  HFMA2 R6, -RZ, RZ, 0, 0 ;  /* 0x00000000ff067431 */ /* 0x001fe400000001ff */
[----:B-1----:R-:W-:-:S04]  /*0130*/  IMAD.MOV R3, RZ, RZ, -R7 ;  /* 0x000000ffff037224 */ /* 0x002fc800078e0a07 */
[----:B------:R-:W-:-:S04]  /*0140*/  IMAD R3, R3, R10, RZ ;  /* 0x0000000a03037224 */ /* 0x000fc800078e02ff */
[----:B------:R-:W-:-:S04]  /*0150*/  IMAD.HI.U32 R7, R7, R3, R6 ;  /* 0x0000000307077227 */ /* 0x000fc800078e0006 */
[----:B------:R-:W-:Y:S02]  /*0160*/  IMAD.MOV R3, RZ, RZ, -R5 ;  /* 0x000000ffff037224 */ /* 0x000fe400078e0a05 */
[----:B------:R-:W-:-:S04]  /*0170*/  IMAD.HI.U32 R7, R7, R4, RZ ;  /* 0x0000000407077227 */ /* 0x000fc800078e00ff */
[----:B------:R-:W-:Y:S02]  /*0180*/  IMAD R3, R7, R3, R4 ;  /* 0x0000000307037224 */ /* 0x000fe400078e0204 */
[----:B------:R-:W0:Y:S03]  /*0190*/  LDC.64 R4, c[0x0][0x390] ;  /* 0x0000e400ff047b82 */ /* 0x000e260000000a00 */
[----:B------:R-:W-:-:S13]  /*01a0*/  ISETP.GT.U32.AND P2, PT, R10, R3, PT ;  /* 0x000000030a00720c */ /* 0x000fda0003f44070 */
[-C--:B------:R-:W-:Y:S01]  /*01b0*/  @!P2 IADD3 R3, PT, PT, R3, -R10.reuse, RZ ;  /* 0x8000000a0303a210 */ /* 0x080fe20007ffe0ff */
[----:B------:R-:W-:Y:S01]  /*01c0*/  @!P2 VIADD R7, R7, 0x1 ;  /* 0x000000010707a836 */ /* 0x000fe20000000000 */
[----:B------:R-:W-:Y:S02]  /*01d0*/  ISETP.NE.AND P2, PT, R2, RZ, PT ;  /* 0x000000ff0200720c */ /* 0x000fe40003f45270 */
[----:B------:R-:W-:Y:S01]  /*01e0*/  ISETP.GE.U32.AND P0, PT, R3, R10, PT ;  /* 0x0000000a0300720c */ /* 0x000fe20003f06070 */
[----:B0-----:R-:W-:-:S12]  /*01f0*/  IMAD.WIDE.U32 R4, R0, 0x4, R4 ;  /* 0x0000000400047825 */ /* 0x001fd800078e0004 */
[----:B------:R-:W-:-:S05]  /*0200*/  @P0 IADD3 R7, PT, PT, R7, 0x1, RZ ;  /* 0x0000000107070810 */ /* 0x000fca0007ffe0ff */
[----:B------:R-:W-:Y:S01]  /*0210*/  @!P1 IMAD.MOV R7, RZ, RZ, -R7 ;  /* 0x000000ffff079224 */ /* 0x000fe200078e0a07 */
[----:B------:R-:W-:-:S05]  /*0220*/  @!P2 LOP3.LUT R7, RZ, R2, RZ, 0x33, !PT ;  /* 0x00000002ff07a212 */ /* 0x000fca00078e33ff */
[----:B------:R-:W-:Y:S01]  /*0230*/  STG.E desc[UR4][R4.64], R7 ;  /* 0x0000000704007986 */ /* 0x000fe2000c101904 */
[----:B------:R-:W-:Y:S05]  /*0240*/  EXIT ;  /* 0x000000000000794d */ /* 0x000fea0003800000 */
.L_x_0:
[----:B------:R-:W-:-:S00]  /*0250*/  BRA `(.L_x_0) ;  /* 0xfffffffc00fc7947 */ /* 0x000fc0000383ffff */
[----:B------:R-:W-:-:S00]  /*0260*/  NOP ;  /* 0x0000000000007918 */ /* 0x000fc00000000000 */
        /* <DEDUP_REMOVED lines=9> */
.L_x_1:


//--------------------- .nv.shared.reserved.0     --------------------------
	.section	.nv.shared.reserved.0,"aw",@nobits
	.weak		__nv_reservedSMEM_offset_0_alias
	.size		__nv_reservedSMEM_offset_0_alias, 0, 64
	.other		__nv_reservedSMEM_offset_0_alias,@"STO_CUDA_RESERVED_SHARED STV_DEFAULT"
__nv_reservedSMEM_offset_0_alias:
	.zero		0
	.zero		64


//--------------------- .nv.constant0._Z3addPiS_S_ --------------------------
	.section	.nv.constant0._Z3addPiS_S_,"a",@progbits
	.sectionflags	@""
	.align	4
.nv.constant0._Z3addPiS_S_:
	.zero		920


//--------------------- SYMBOLS --------------------------

	.type		.nv.reservedSmem.offset0,@object
	.size		.nv.reservedSmem.offset0,0x4
